//
// Generated by NVIDIA NVVM Compiler
//
// Compiler Build ID: CL-36424714
// Cuda compilation tools, release 13.0, V13.0.88
// Based on NVVM 20.0.0
//

.version 9.0
.target sm_100
.address_size 64

	// .globl	_Z4atbtPKdS0_Pdiii
// _ZZ4atbtPKdS0_PdiiiE2As has been demoted
// _ZZ4atbtPKdS0_PdiiiE2Bs has been demoted

.visible .entry _Z4atbtPKdS0_Pdiii(
	.param .u64 .ptr .align 1 _Z4atbtPKdS0_Pdiii_param_0,
	.param .u64 .ptr .align 1 _Z4atbtPKdS0_Pdiii_param_1,
	.param .u64 .ptr .align 1 _Z4atbtPKdS0_Pdiii_param_2,
	.param .u32 _Z4atbtPKdS0_Pdiii_param_3,
	.param .u32 _Z4atbtPKdS0_Pdiii_param_4,
	.param .u32 _Z4atbtPKdS0_Pdiii_param_5
)
{
	.reg .pred 	%p<17>;
	.reg .b32 	%r<92>;
	.reg .b64 	%rd<13>;
	.reg .b64 	%fd<79>;
	// demoted variable
	.shared .align 8 .b8 _ZZ4atbtPKdS0_PdiiiE2As[8192];
	// demoted variable
	.shared .align 8 .b8 _ZZ4atbtPKdS0_PdiiiE2Bs[8192];
	ld.param.u64 	%rd3, [_Z4atbtPKdS0_Pdiii_param_0];
	ld.param.u64 	%rd4, [_Z4atbtPKdS0_Pdiii_param_1];
	ld.param.u64 	%rd5, [_Z4atbtPKdS0_Pdiii_param_2];
	ld.param.u32 	%r43, [_Z4atbtPKdS0_Pdiii_param_3];
	ld.param.u32 	%r44, [_Z4atbtPKdS0_Pdiii_param_4];
	ld.param.u32 	%r45, [_Z4atbtPKdS0_Pdiii_param_5];
	mov.u32 	%r46, %ctaid.x;
	mov.u32 	%r47, %ctaid.y;
	mov.u32 	%r1, %tid.x;
	mov.u32 	%r2, %tid.y;
	mov.u32 	%r3, %ntid.y;
	mad.lo.s32 	%r4, %r3, %r46, %r1;
	mad.lo.s32 	%r5, %r3, %r47, %r2;
	mov.u32 	%r48, %ntid.x;
	mad.lo.s32 	%r49, %r46, %r48, %r1;
	mad.lo.s32 	%r6, %r49, %r44, %r5;
	setp.lt.s32 	%p1, %r45, 1;
	mov.f64 	%fd77, 0d0000000000000000;
	@%p1 bra 	$L__BB0_18;
	mul.lo.s32 	%r51, %r45, %r5;
	shl.b32 	%r52, %r2, 8;
	mov.u32 	%r53, _ZZ4atbtPKdS0_PdiiiE2As;
	shl.b32 	%r54, %r1, 3;
	add.s32 	%r11, %r53, %r54;
	add.s32 	%r7, %r11, %r52;
	add.s32 	%r55, %r51, %r45;
	mul.lo.s32 	%r56, %r45, %r44;
	min.s32 	%r8, %r55, %r56;
	mov.u32 	%r57, _ZZ4atbtPKdS0_PdiiiE2Bs;
	add.s32 	%r9, %r57, %r52;
	add.s32 	%r10, %r9, %r54;
	mul.lo.s32 	%r12, %r43, %r3;
	and.b32  	%r13, %r3, 7;
	and.b32  	%r14, %r3, 1;
	add.s32 	%r15, %r9, 32;
	add.s32 	%r16, %r11, 1024;
	mul.lo.s32 	%r17, %r45, %r43;
	add.s32 	%r83, %r51, %r1;
	mad.lo.s32 	%r84, %r43, %r2, %r4;
	cvta.to.global.u64 	%rd1, %rd3;
	cvta.to.global.u64 	%rd2, %rd4;
	mov.f64 	%fd77, 0d0000000000000000;
	mov.b32 	%r81, 0;
	mov.u32 	%r82, %r81;
$L__BB0_2:
	setp.ge.s32 	%p2, %r4, %r43;
	shl.b32 	%r24, %r81, 5;
	setp.ge.s32 	%p3, %r84, %r17;
	mov.f64 	%fd68, 0d0000000000000000;
	or.pred  	%p4, %p2, %p3;
	@%p4 bra 	$L__BB0_4;
	mul.wide.s32 	%rd6, %r84, 8;
	add.s64 	%rd7, %rd1, %rd6;
	ld.global.f64 	%fd68, [%rd7];
$L__BB0_4:
	st.shared.f64 	[%r7], %fd68;
	setp.ge.s32 	%p5, %r83, %r8;
	mov.f64 	%fd69, 0d0000000000000000;
	@%p5 bra 	$L__BB0_6;
	mul.wide.s32 	%rd8, %r83, 8;
	add.s64 	%rd9, %rd2, %rd8;
	ld.global.f64 	%fd69, [%rd9];
$L__BB0_6:
	st.shared.f64 	[%r10], %fd69;
	bar.sync 	0;
	add.s32 	%r58, %r3, %r82;
	not.b32 	%r59, %r24;
	add.s32 	%r60, %r59, %r58;
	setp.lt.u32 	%p6, %r60, 7;
	mov.u32 	%r89, %r82;
	@%p6 bra 	$L__BB0_9;
	sub.s32 	%r61, %r13, %r3;
	add.s32 	%r62, %r61, %r24;
	sub.s32 	%r87, %r62, %r82;
	mov.u32 	%r85, %r16;
	mov.u32 	%r86, %r15;
	mov.u32 	%r89, %r82;
$L__BB0_8:
	.pragma "nounroll";
	ld.shared.f64 	%fd24, [%r85+-1024];
	ld.shared.f64 	%fd25, [%r86+-32];
	fma.rn.f64 	%fd26, %fd24, %fd25, %fd77;
	ld.shared.f64 	%fd27, [%r85+-768];
	ld.shared.f64 	%fd28, [%r86+-24];
	fma.rn.f64 	%fd29, %fd27, %fd28, %fd26;
	ld.shared.f64 	%fd30, [%r85+-512];
	ld.shared.f64 	%fd31, [%r86+-16];
	fma.rn.f64 	%fd32, %fd30, %fd31, %fd29;
	ld.shared.f64 	%fd33, [%r85+-256];
	ld.shared.f64 	%fd34, [%r86+-8];
	fma.rn.f64 	%fd35, %fd33, %fd34, %fd32;
	ld.shared.f64 	%fd36, [%r85];
	ld.shared.f64 	%fd37, [%r86];
	fma.rn.f64 	%fd38, %fd36, %fd37, %fd35;
	ld.shared.f64 	%fd39, [%r85+256];
	ld.shared.f64 	%fd40, [%r86+8];
	fma.rn.f64 	%fd41, %fd39, %fd40, %fd38;
	ld.shared.f64 	%fd42, [%r85+512];
	ld.shared.f64 	%fd43, [%r86+16];
	fma.rn.f64 	%fd44, %fd42, %fd43, %fd41;
	ld.shared.f64 	%fd45, [%r85+768];
	ld.shared.f64 	%fd46, [%r86+24];
	fma.rn.f64 	%fd77, %fd45, %fd46, %fd44;
	add.s32 	%r89, %r89, 8;
	add.s32 	%r87, %r87, 8;
	add.s32 	%r86, %r86, 64;
	add.s32 	%r85, %r85, 2048;
	setp.ne.s32 	%p7, %r87, 0;
	@%p7 bra 	$L__BB0_8;
$L__BB0_9:
	setp.eq.s32 	%p8, %r13, 0;
	@%p8 bra 	$L__BB0_17;
	add.s32 	%r63, %r13, -1;
	setp.lt.u32 	%p9, %r63, 3;
	@%p9 bra 	$L__BB0_12;
	sub.s32 	%r64, %r89, %r82;
	shl.b32 	%r65, %r64, 8;
	add.s32 	%r66, %r11, %r65;
	ld.shared.f64 	%fd48, [%r66];
	shl.b32 	%r67, %r64, 3;
	add.s32 	%r68, %r9, %r67;
	ld.shared.f64 	%fd49, [%r68];
	fma.rn.f64 	%fd50, %fd48, %fd49, %fd77;
	ld.shared.f64 	%fd51, [%r66+256];
	ld.shared.f64 	%fd52, [%r68+8];
	fma.rn.f64 	%fd53, %fd51, %fd52, %fd50;
	ld.shared.f64 	%fd54, [%r66+512];
	ld.shared.f64 	%fd55, [%r68+16];
	fma.rn.f64 	%fd56, %fd54, %fd55, %fd53;
	ld.shared.f64 	%fd57, [%r66+768];
	ld.shared.f64 	%fd58, [%r68+24];
	fma.rn.f64 	%fd77, %fd57, %fd58, %fd56;
	add.s32 	%r89, %r89, 4;
$L__BB0_12:
	and.b32  	%r69, %r3, 3;
	setp.eq.s32 	%p10, %r69, 0;
	@%p10 bra 	$L__BB0_17;
	setp.eq.s32 	%p11, %r69, 1;
	@%p11 bra 	$L__BB0_15;
	sub.s32 	%r70, %r89, %r82;
	shl.b32 	%r71, %r70, 8;
	add.s32 	%r72, %r11, %r71;
	ld.shared.f64 	%fd60, [%r72];
	shl.b32 	%r73, %r70, 3;
	add.s32 	%r74, %r9, %r73;
	ld.shared.f64 	%fd61, [%r74];
	fma.rn.f64 	%fd62, %fd60, %fd61, %fd77;
	ld.shared.f64 	%fd63, [%r72+256];
	ld.shared.f64 	%fd64, [%r74+8];
	fma.rn.f64 	%fd77, %fd63, %fd64, %fd62;
	add.s32 	%r89, %r89, 2;
$L__BB0_15:
	setp.eq.s32 	%p12, %r14, 0;
	@%p12 bra 	$L__BB0_17;
	sub.s32 	%r75, %r89, %r82;
	shl.b32 	%r76, %r75, 8;
	add.s32 	%r77, %r11, %r76;
	ld.shared.f64 	%fd65, [%r77];
	shl.b32 	%r78, %r75, 3;
	add.s32 	%r79, %r9, %r78;
	ld.shared.f64 	%fd66, [%r79];
	fma.rn.f64 	%fd77, %fd65, %fd66, %fd77;
$L__BB0_17:
	bar.sync 	0;
	add.s32 	%r84, %r84, %r12;
	add.s32 	%r83, %r83, 32;
	add.s32 	%r82, %r82, 32;
	setp.lt.s32 	%p13, %r82, %r45;
	add.s32 	%r81, %r81, 1;
	@%p13 bra 	$L__BB0_2;
$L__BB0_18:
	setp.ge.u32 	%p14, %r5, %r44;
	mul.lo.s32 	%r80, %r44, %r43;
	setp.ge.s32 	%p15, %r6, %r80;
	or.pred  	%p16, %p14, %p15;
	@%p16 bra 	$L__BB0_20;
	cvta.to.global.u64 	%rd10, %rd5;
	mul.wide.s32 	%rd11, %r6, 8;
	add.s64 	%rd12, %rd10, %rd11;
	st.global.f64 	[%rd12], %fd77;
$L__BB0_20:
	ret;

}


// ===== COMPILED SASS (sm_100) =====

	.target	sm_100

	.elftype	@"ET_EXEC"


//--------------------- .note.nv.tkinfo           --------------------------
	.section	.note.nv.tkinfo,"",@"SHT_NOTE"
	.sectionflags	@"SHF_NOTE_NV_TKINFO"
	.tkinfo
        /*0018*/ 	.word	0x00000002
        /*0030*/ 	.string	""
        /*0030*/ 	.string	"ptxas"
        /*0030*/ 	.string	"Cuda compilation tools, release 13.0, V13.0.88"
        /*0030*/ 	.string	"Build cuda_13.0.r13.0/compiler.36424714_0"
        /*0030*/ 	.string	"-arch sm_100 -m 64 "



//--------------------- .note.nv.cuinfo           --------------------------
	.section	.note.nv.cuinfo,"",@"SHT_NOTE"
	.sectionflags	@"SHF_NOTE_NV_CUINFO"
        /*0018*/ 	.short	0x0002
        /*001a*/ 	.short	0x0064
        /*001c*/ 	.short	0x0082
	.zero		2


//--------------------- .nv.info                  --------------------------
	.section	.nv.info,"",@"SHT_CUDA_INFO"
	.align	4


	//----- nvinfo : EIATTR_REGCOUNT
	.align		4
        /*0000*/ 	.byte	0x04, 0x2f
        /*0002*/ 	.short	(.L_1 - .L_0)
	.align		4
.L_0:
        /*0004*/ 	.word	index@(_Z4atbtPKdS0_Pdiii)
        /*0008*/ 	.word	0x0000001c


	//----- nvinfo : EIATTR_FRAME_SIZE
	.align		4
.L_1:
        /*000c*/ 	.byte	0x04, 0x11
        /*000e*/ 	.short	(.L_3 - .L_2)
	.align		4
.L_2:
        /*0010*/ 	.word	index@(_Z4atbtPKdS0_Pdiii)
        /*0014*/ 	.word	0x00000000


	//----- nvinfo : EIATTR_MIN_STACK_SIZE
	.align		4
.L_3:
        /*0018*/ 	.byte	0x04, 0x12
        /*001a*/ 	.short	(.L_5 - .L_4)
	.align		4
.L_4:
        /*001c*/ 	.word	index@(_Z4atbtPKdS0_Pdiii)
        /*0020*/ 	.word	0x00000000
.L_5:


//--------------------- .nv.compat                --------------------------
	.section	.nv.compat,"",@"SHT_CUDA_COMPAT_INFO"
	.align	4
        /*0000*/ 	.byte	0x02, 0x09, 0x00, 0x00, 0x02, 0x02, 0x01, 0x00, 0x02, 0x05, 0x05, 0x00, 0x03, 0x07, 0x01, 0x01
        /*0010*/ 	.byte	0x02, 0x03, 0x00, 0x00, 0x02, 0x06, 0x01, 0x00, 0x04, 0x0b, 0x08, 0x00, 0x01, 0x00, 0x00, 0x00
        /*0020*/ 	.byte	0x00, 0x00, 0x00, 0x00


//--------------------- .nv.info._Z4atbtPKdS0_Pdiii --------------------------
	.section	.nv.info._Z4atbtPKdS0_Pdiii,"",@"SHT_CUDA_INFO"
	.sectionflags	@""
	.align	4


	//----- nvinfo : EIATTR_CUDA_API_VERSION
	.align		4
        /*0000*/ 	.byte	0x04, 0x37
        /*0002*/ 	.short	(.L_7 - .L_6)
.L_6:
        /*0004*/ 	.word	0x00000082


	//----- nvinfo : EIATTR_KPARAM_INFO
	.align		4
.L_7:
        /*0008*/ 	.byte	0x04, 0x17
        /*000a*/ 	.short	(.L_9 - .L_8)
.L_8:
        /*000c*/ 	.word	0x00000000
        /*0010*/ 	.short	0x0005
        /*0012*/ 	.short	0x0020
        /*0014*/ 	.byte	0x00, 0xf0, 0x11, 0x00


	//----- nvinfo : EIATTR_KPARAM_INFO
	.align		4
.L_9:
        /*0018*/ 	.byte	0x04, 0x17
        /*001a*/ 	.short	(.L_11 - .L_10)
.L_10:
        /*001c*/ 	.word	0x00000000
        /*0020*/ 	.short	0x0004
        /*0022*/ 	.short	0x001c
        /*0024*/ 	.byte	0x00, 0xf0, 0x11, 0x00


	//----- nvinfo : EIATTR_KPARAM_INFO
	.align		4
.L_11:
        /*0028*/ 	.byte	0x04, 0x17
        /*002a*/ 	.short	(.L_13 - .L_12)
.L_12:
        /*002c*/ 	.word	0x00000000
        /*0030*/ 	.short	0x0003
        /*0032*/ 	.short	0x0018
        /*0034*/ 	.byte	0x00, 0xf0, 0x11, 0x00


	//----- nvinfo : EIATTR_KPARAM_INFO
	.align		4
.L_13:
        /*0038*/ 	.byte	0x04, 0x17
        /*003a*/ 	.short	(.L_15 - .L_14)
.L_14:
        /*003c*/ 	.word	0x00000000
        /*0040*/ 	.short	0x0002
        /*0042*/ 	.short	0x0010
        /*0044*/ 	.byte	0x00, 0xf5, 0x21, 0x00


	//----- nvinfo : EIATTR_KPARAM_INFO
	.align		4
.L_15:
        /*0048*/ 	.byte	0x04, 0x17
        /*004a*/ 	.short	(.L_17 - .L_16)
.L_16:
        /*004c*/ 	.word	0x00000000
        /*0050*/ 	.short	0x0001
        /*0052*/ 	.short	0x0008
        /*0054*/ 	.byte	0x00, 0xf5, 0x21, 0x00


	//----- nvinfo : EIATTR_KPARAM_INFO
	.align		4
.L_17:
        /*0058*/ 	.byte	0x04, 0x17
        /*005a*/ 	.short	(.L_19 - .L_18)
.L_18:
        /*005c*/ 	.word	0x00000000
        /*0060*/ 	.short	0x0000
        /*0062*/ 	.short	0x0000
        /*0064*/ 	.byte	0x00, 0xf5, 0x21, 0x00


	//----- nvinfo : EIATTR_SPARSE_MMA_MASK
	.align		4
.L_19:
        /*0068*/ 	.byte	0x03, 0x50
        /*006a*/ 	.short	0x0000


	//----- nvinfo : EIATTR_MAXREG_COUNT
	.align		4
        /*006c*/ 	.byte	0x03, 0x1b
        /*006e*/ 	.short	0x00ff


	//----- nvinfo : EIATTR_NUM_BARRIERS
	.align		4
        /*0070*/ 	.byte	0x02, 0x4c
        /*0072*/ 	.byte	0x01
	.zero		1


	//----- nvinfo : EIATTR_MERCURY_ISA_VERSION
	.align		4
        /*0074*/ 	.byte	0x03, 0x5f
        /*0076*/ 	.short	0x0101


	//----- nvinfo : EIATTR_VRC_CTA_INIT_COUNT
	.align		4
        /*0078*/ 	.byte	0x02, 0x4a
	.zero		1
	.zero		1


	//----- nvinfo : EIATTR_EXIT_INSTR_OFFSETS
	.align		4
        /*007c*/ 	.byte	0x04, 0x1c
        /*007e*/ 	.short	(.L_21 - .L_20)


	//   ....[0]....
.L_20:
        /*0080*/ 	.word	0x000009a0


	//   ....[1]....
        /*0084*/ 	.word	0x000009e0


	//----- nvinfo : EIATTR_CBANK_PARAM_SIZE
	.align		4
.L_21:
        /*0088*/ 	.byte	0x03, 0x19
        /*008a*/ 	.short	0x0024


	//----- nvinfo : EIATTR_PARAM_CBANK
	.align		4
        /*008c*/ 	.byte	0x04, 0x0a
        /*008e*/ 	.short	(.L_23 - .L_22)
	.align		4
.L_22:
        /*0090*/ 	.word	index@(.nv.constant0._Z4atbtPKdS0_Pdiii)
        /*0094*/ 	.short	0x0380
        /*0096*/ 	.short	0x0024


	//----- nvinfo : EIATTR_SW_WAR
	.align		4
.L_23:
        /*0098*/ 	.byte	0x04, 0x36
        /*009a*/ 	.short	(.L_25 - .L_24)
.L_24:
        /*009c*/ 	.word	0x00000008
.L_25:


//--------------------- .nv.callgraph             --------------------------
	.section	.nv.callgraph,"",@"SHT_CUDA_CALLGRAPH"
	.align	4
	.sectionentsize	8
	.align		4
        /*0000*/ 	.word	0x00000000
	.align		4
        /*0004*/ 	.word	0xffffffff
	.align		4
        /*0008*/ 	.word	0x00000000
	.align		4
        /*000c*/ 	.word	0xfffffffe
	.align		4
        /*0010*/ 	.word	0x00000000
	.align		4
        /*0014*/ 	.word	0xfffffffd
	.align		4
        /*0018*/ 	.word	0x00000000
	.align		4
        /*001c*/ 	.word	0xfffffffc


//--------------------- .text._Z4atbtPKdS0_Pdiii  --------------------------
	.section	.text._Z4atbtPKdS0_Pdiii,"ax",@progbits
	.align	128
        .global         _Z4atbtPKdS0_Pdiii
        .type           _Z4atbtPKdS0_Pdiii,@function
        .size           _Z4atbtPKdS0_Pdiii,(.L_x_8 - _Z4atbtPKdS0_Pdiii)
        .other          _Z4atbtPKdS0_Pdiii,@"STO_CUDA_ENTRY STV_DEFAULT"
_Z4atbtPKdS0_Pdiii:
.text._Z4atbtPKdS0_Pdiii:
[----:B------:R-:W-:Y:S01]  /*0000*/  LDC R1, c[0x0][0x37c] ;  /* 0x0000df00ff017b82 */ /* 0x000fe20000000800 */
[----:B------:R-:W0:Y:S07]  /*0010*/  S2R R7, SR_TID.Y ;  /* 0x0000000000077919 */ /* 0x000e2e0000002200 */
[----:B------:R-:W1:Y:S01]  /*0020*/  LDC R5, c[0x0][0x3a0] ;  /* 0x0000e800ff057b82 */ /* 0x000e620000000800 */
[----:B------:R-:W0:Y:S01]  /*0030*/  LDCU UR12, c[0x0][0x364] ;  /* 0x00006c80ff0c77ac */ /* 0x000e220008000800 */
[----:B------:R-:W-:Y:S01]  /*0040*/  CS2R R20, SRZ ;  /* 0x0000000000147805 */ /* 0x000fe2000001ff00 */
[----:B------:R-:W0:Y:S01]  /*0050*/  S2R R18, SR_CTAID.Y ;  /* 0x0000000000127919 */ /* 0x000e220000002600 */
[----:B------:R-:W2:Y:S01]  /*0060*/  LDCU UR5, c[0x0][0x39c] ;  /* 0x00007380ff0577ac */ /* 0x000ea20008000800 */
[----:B------:R-:W3:Y:S03]  /*0070*/  S2R R9, SR_TID.X ;  /* 0x0000000000097919 */ /* 0x000ee60000002100 */
[----:B------:R-:W3:Y:S01]  /*0080*/  S2UR UR4, SR_CTAID.X ;  /* 0x00000000000479c3 */ /* 0x000ee20000002500 */
[----:B------:R-:W4:Y:S07]  /*0090*/  LDCU.64 UR10, c[0x0][0x358] ;  /* 0x00006b00ff0a77ac */ /* 0x000f2e0008000a00 */
[----:B------:R-:W3:Y:S01]  /*00a0*/  LDC R0, c[0x0][0x360] ;  /* 0x0000d800ff007b82 */ /* 0x000ee20000000800 */
[----:B-1----:R-:W-:Y:S01]  /*00b0*/  ISETP.GE.AND P0, PT, R5, 0x1, PT ;  /* 0x000000010500780c */ /* 0x002fe20003f06270 */
[----:B0-----:R-:W-:-:S02]  /*00c0*/  IMAD R18, R18, UR12, R7 ;  /* 0x0000000c12127c24 */ /* 0x001fc4000f8e0207 */
[----:B---3--:R-:W-:-:S04]  /*00d0*/  IMAD R3, R0, UR4, R9 ;  /* 0x0000000400037c24 */ /* 0x008fc8000f8e0209 */
[----:B--2---:R-:W-:-:S06]  /*00e0*/  IMAD R0, R3, UR5, R18 ;  /* 0x0000000503007c24 */ /* 0x004fcc000f8e0212 */
[----:B----4-:R-:W-:Y:S05]  /*00f0*/  @!P0 BRA `(.L_x_0) ;  /* 0x0000000800188947 */ /* 0x010fea0003800000 */
[----:B------:R-:W0:Y:S01]  /*0100*/  S2R R4, SR_CTAID.X ;  /* 0x0000000000047919 */ /* 0x000e220000002500 */
[----:B------:R-:W1:Y:S01]  /*0110*/  S2UR UR6, SR_CgaCtaId ;  /* 0x00000000000679c3 */ /* 0x000e620000008800 */
[----:B------:R-:W2:Y:S01]  /*0120*/  LDCU UR7, c[0x0][0x398] ;  /* 0x00007300ff0777ac */ /* 0x000ea20008000800 */
[----:B------:R-:W-:Y:S01]  /*0130*/  IMAD R3, R5, UR5, RZ ;  /* 0x0000000505037c24 */ /* 0x000fe2000f8e02ff */
[----:B------:R-:W-:Y:S01]  /*0140*/  CS2R R20, SRZ ;  /* 0x0000000000147805 */ /* 0x000fe2000001ff00 */
[----:B------:R-:W-:Y:S01]  /*0150*/  IMAD R2, R18, R5, R5 ;  /* 0x0000000512027224 */ /* 0x000fe200078e0205 */
[----:B------:R-:W-:Y:S01]  /*0160*/  UMOV UR4, 0x400 ;  /* 0x0000040000047882 */ /* 0x000fe20000000000 */
[----:B------:R-:W-:Y:S02]  /*0170*/  ULOP3.LUT UR8, UR12, 0x7, URZ, 0xc0, !UPT ;  /* 0x000000070c087892 */ /* 0x000fe4000f8ec0ff */
[----:B------:R-:W-:Y:S01]  /*0180*/  UIADD3 UR5, UPT, UPT, UR4, 0x2000, URZ ;  /* 0x0000200004057890 */ /* 0x000fe2000fffe0ff */
[----:B------:R-:W-:Y:S01]  /*0190*/  VIMNMX R2, PT, PT, R2, R3, PT ;  /* 0x0000000302027248 */ /* 0x000fe20003fe0100 */
[----:B------:R-:W-:-:S02]  /*01a0*/  IMAD R3, R18, R5, R9 ;  /* 0x0000000512037224 */ /* 0x000fc400078e0209 */
[----:B--2---:R-:W-:Y:S01]  /*01b0*/  IMAD R5, R5, UR7, RZ ;  /* 0x0000000705057c24 */ /* 0x004fe2000f8e02ff */
[----:B-1----:R-:W-:Y:S02]  /*01c0*/  ULEA UR4, UR6, UR4, 0x18 ;  /* 0x0000000406047291 */ /* 0x002fe4000f8ec0ff */
[----:B------:R-:W-:Y:S01]  /*01d0*/  ULEA UR5, UR6, UR5, 0x18 ;  /* 0x0000000506057291 */ /* 0x000fe2000f8ec0ff */
[----:B0-----:R-:W-:-:S03]  /*01e0*/  IMAD R19, R4, UR12, R9 ;  /* 0x0000000c04137c24 */ /* 0x001fc6000f8e0209 */
[----:B------:R-:W-:Y:S01]  /*01f0*/  LEA R4, R9, UR4, 0x3 ;  /* 0x0000000409047c11 */ /* 0x000fe2000f8e18ff */
[----:B------:R-:W-:Y:S01]  /*0200*/  UMOV UR4, URZ ;  /* 0x000000ff00047c82 */ /* 0x000fe20008000000 */
[C---:B------:R-:W-:Y:S01]  /*0210*/  LEA R6, R7.reuse, UR5, 0x8 ;  /* 0x0000000507067c11 */ /* 0x040fe2000f8e40ff */
[C---:B------:R-:W-:Y:S01]  /*0220*/  IMAD R12, R7.reuse, UR7, R19 ;  /* 0x00000007070c7c24 */ /* 0x040fe2000f8e0213 */
[----:B------:R-:W-:Y:S01]  /*0230*/  UMOV UR5, URZ ;  /* 0x000000ff00057c82 */ /* 0x000fe20008000000 */
[----:B------:R-:W-:Y:S01]  /*0240*/  IMAD R7, R7, 0x100, R4 ;  /* 0x0000010007077824 */ /* 0x000fe200078e0204 */
[----:B------:R-:W-:Y:S01]  /*0250*/  LEA R14, R9, R6, 0x3 ;  /* 0x00000006090e7211 */ /* 0x000fe200078e18ff */
[----:B------:R-:W-:Y:S02]  /*0260*/  VIADD R13, R4, 0x400 ;  /* 0x00000400040d7836 */ /* 0x000fe40000000000 */
[----:B------:R-:W-:-:S07]  /*0270*/  VIADD R15, R6, 0x20 ;  /* 0x00000020060f7836 */ /* 0x000fce0000000000 */
.L_x_6:
[----:B0-----:R-:W0:Y:S01]  /*0280*/  LDCU UR13, c[0x0][0x398] ;  /* 0x00007300ff0d77ac */ /* 0x001e220008000800 */
[----:B------:R-:W-:Y:S02]  /*0290*/  ISETP.GE.AND P0, PT, R12, R5, PT ;  /* 0x000000050c00720c */ /* 0x000fe40003f06270 */
[----:B------:R-:W-:Y:S02]  /*02a0*/  CS2R R22, SRZ ;  /* 0x0000000000167805 */ /* 0x000fe4000001ff00 */
[----:B------:R-:W-:Y:S02]  /*02b0*/  ISETP.GE.AND P1, PT, R3, R2, PT ;  /* 0x000000020300720c */ /* 0x000fe40003f26270 */
[----:B------:R-:W-:-:S11]  /*02c0*/  CS2R R16, SRZ ;  /* 0x0000000000107805 */ /* 0x000fd6000001ff00 */
[----:B------:R-:W1:Y:S01]  /*02d0*/  @!P1 LDC.64 R8, c[0x0][0x388] ;  /* 0x0000e200ff089b82 */ /* 0x000e620000000a00 */
[----:B0-----:R-:W-:-:S13]  /*02e0*/  ISETP.GE.OR P0, PT, R19, UR13, P0 ;  /* 0x0000000d13007c0c */ /* 0x001fda0008706670 */
[----:B------:R-:W0:Y:S01]  /*02f0*/  @!P0 LDC.64 R10, c[0x0][0x380] ;  /* 0x0000e000ff0a8b82 */ /* 0x000e220000000a00 */
[----:B-1----:R-:W-:-:S05]  /*0300*/  @!P1 IMAD.WIDE R8, R3, 0x8, R8 ;  /* 0x0000000803089825 */ /* 0x002fca00078e0208 */
[----:B------:R-:W2:Y:S01]  /*0310*/  @!P1 LDG.E.64 R16, desc[UR10][R8.64] ;  /* 0x0000000a08109981 */ /* 0x000ea2000c1e1b00 */
[----:B0-----:R-:W-:-:S05]  /*0320*/  @!P0 IMAD.WIDE R10, R12, 0x8, R10 ;  /* 0x000000080c0a8825 */ /* 0x001fca00078e020a */
[----:B------:R-:W3:Y:S01]  /*0330*/  @!P0 LDG.E.64 R22, desc[UR10][R10.64] ;  /* 0x0000000a0a168981 */ /* 0x000ee2000c1e1b00 */
[----:B------:R-:W-:-:S04]  /*0340*/  USHF.L.U32 UR7, UR4, 0x5, URZ ;  /* 0x0000000504077899 */ /* 0x000fc800080006ff */
[----:B------:R-:W-:-:S04]  /*0350*/  ULOP3.LUT UR6, URZ, UR7, URZ, 0x33, !UPT ;  /* 0x00000007ff067292 */ /* 0x000fc8000f8e33ff */
[----:B------:R-:W-:-:S04]  /*0360*/  UIADD3 UR6, UPT, UPT, UR6, UR12, UR5 ;  /* 0x0000000c06067290 */ /* 0x000fc8000fffe005 */
[----:B------:R-:W-:Y:S02]  /*0370*/  UISETP.GE.U32.AND UP1, UPT, UR6, 0x7, UPT ;  /* 0x000000070600788c */ /* 0x000fe4000bf26070 */
[----:B------:R-:W-:Y:S01]  /*0380*/  UISETP.NE.AND UP0, UPT, UR8, URZ, UPT ;  /* 0x000000ff0800728c */ /* 0x000fe2000bf05270 */
[----:B------:R-:W-:Y:S01]  /*0390*/  UMOV UR6, UR5 ;  /* 0x0000000500067c82 */ /* 0x000fe20008000000 */
[----:B---3--:R0:W-:Y:S04]  /*03a0*/  STS.64 [R7], R22 ;  /* 0x0000001607007388 */ /* 0x0081e80000000a00 */
[----:B--2---:R0:W-:Y:S01]  /*03b0*/  STS.64 [R14], R16 ;  /* 0x000000100e007388 */ /* 0x0041e20000000a00 */
[----:B------:R-:W-:Y:S06]  /*03c0*/  BAR.SYNC.DEFER_BLOCKING 0x0 ;  /* 0x0000000000007b1d */ /* 0x000fec0000010000 */
[----:B------:R-:W-:Y:S05]  /*03d0*/  BRA.U !UP1, `(.L_x_1) ;  /* 0x00000001097c7547 */ /* 0x000fea000b800000 */
[----:B------:R-:W-:Y:S01]  /*03e0*/  UIADD3 UR6, UPT, UPT, UR7, UR8, -UR12 ;  /* 0x0000000807067290 */ /* 0x000fe2000fffe80c */
[----:B0-----:R-:W-:Y:S01]  /*03f0*/  MOV R16, R13 ;  /* 0x0000000d00107202 */ /* 0x001fe20000000f00 */
[----:B------:R-:W-:Y:S02]  /*0400*/  IMAD.MOV.U32 R17, RZ, RZ, R15 ;  /* 0x000000ffff117224 */ /* 0x000fe400078e000f */
[----:B------:R-:W-:-:S03]  /*0410*/  UIADD3 UR7, UPT, UPT, UR6, -UR5, URZ ;  /* 0x8000000506077290 */ /* 0x000fc6000fffe0ff */
[----:B------:R-:W-:-:S09]  /*0420*/  UMOV UR6, UR5 ;  /* 0x0000000500067c82 */ /* 0x000fd20008000000 */
.L_x_2:
[----:B------:R-:W-:Y:S01]  /*0430*/  LDS.64 R22, [R16+-0x400] ;  /* 0xfffc000010167984 */ /* 0x000fe20000000a00 */
[----:B------:R-:W-:Y:S02]  /*0440*/  UIADD3 UR7, UPT, UPT, UR7, 0x8, URZ ;  /* 0x0000000807077890 */ /* 0x000fe4000fffe0ff */
[----:B------:R-:W-:Y:S01]  /*0450*/  UIADD3 UR6, UPT, UPT, UR6, 0x8, URZ ;  /* 0x0000000806067890 */ /* 0x000fe2000fffe0ff */
[----:B------:R-:W0:Y:S01]  /*0460*/  LDS.128 R8, [R17+-0x20] ;  /* 0xffffe00011087984 */ /* 0x000e220000000c00 */
[----:B------:R-:W-:-:S03]  /*0470*/  UISETP.NE.AND UP1, UPT, UR7, URZ, UPT ;  /* 0x000000ff0700728c */ /* 0x000fc6000bf25270 */
[----:B------:R-:W1:Y:S01]  /*0480*/  LDS.64 R24, [R16+-0x300] ;  /* 0xfffd000010187984 */ /* 0x000e620000000a00 */
[----:B0-----:R-:W-:-:S03]  /*0490*/  DFMA R8, R22, R8, R20 ;  /* 0x000000081608722b */ /* 0x001fc60000000014 */
[----:B------:R-:W-:Y:S04]  /*04a0*/  LDS.64 R20, [R16+-0x200] ;  /* 0xfffe000010147984 */ /* 0x000fe80000000a00 */
[----:B------:R-:W-:Y:S01]  /*04b0*/  LDS.64 R22, [R16+-0x100] ;  /* 0xffff000010167984 */ /* 0x000fe20000000a00 */
[----:B-1----:R-:W-:-:S03]  /*04c0*/  DFMA R24, R24, R10, R8 ;  /* 0x0000000a1818722b */ /* 0x002fc60000000008 */
[----:B------:R-:W0:Y:S05]  /*04d0*/  LDS.128 R8, [R17+-0x10] ;  /* 0xfffff00011087984 */ /* 0x000e2a0000000c00 */
[----:B0-----:R-:W-:Y:S01]  /*04e0*/  DFMA R8, R20, R8, R24 ;  /* 0x000000081408722b */ /* 0x001fe20000000018 */
[----:B------:R-:W-:Y:S04]  /*04f0*/  LDS.64 R20, [R16] ;  /* 0x0000000010147984 */ /* 0x000fe80000000a00 */
[----:B------:R-:W-:Y:S03]  /*0500*/  LDS.64 R24, [R16+0x100] ;  /* 0x0001000010187984 */ /* 0x000fe60000000a00 */
[----:B------:R-:W-:-:S02]  /*0510*/  DFMA R22, R22, R10, R8 ;  /* 0x0000000a1616722b */ /* 0x000fc40000000008 */
[----:B------:R-:W0:Y:S06]  /*0520*/  LDS.128 R8, [R17] ;  /* 0x0000000011087984 */ /* 0x000e2c0000000c00 */
[----:B0-----:R-:W-:Y:S01]  /*0530*/  DFMA R8, R20, R8, R22 ;  /* 0x000000081408722b */ /* 0x001fe20000000016 */
[----:B------:R-:W-:Y:S04]  /*0540*/  LDS.64 R20, [R16+0x200] ;  /* 0x0002000010147984 */ /* 0x000fe80000000a00 */
[----:B------:R0:W-:Y:S03]  /*0550*/  LDS.64 R22, [R16+0x300] ;  /* 0x0003000010167984 */ /* 0x0001e60000000a00 */
[----:B------:R-:W-:-:S02]  /*0560*/  DFMA R24, R24, R10, R8 ;  /* 0x0000000a1818722b */ /* 0x000fc40000000008 */
[----:B------:R1:W2:Y:S01]  /*0570*/  LDS.128 R8, [R17+0x10] ;  /* 0x0000100011087984 */ /* 0x0002a20000000c00 */
[----:B0-----:R-:W-:Y:S01]  /*0580*/  VIADD R16, R16, 0x800 ;  /* 0x0000080010107836 */ /* 0x001fe20000000000 */
[----:B-1----:R-:W-:-:S04]  /*0590*/  IADD3 R17, PT, PT, R17, 0x40, RZ ;  /* 0x0000004011117810 */ /* 0x002fc80007ffe0ff */
[----:B--2---:R-:W-:-:S08]  /*05a0*/  DFMA R20, R20, R8, R24 ;  /* 0x000000081414722b */ /* 0x004fd00000000018 */
[----:B------:R-:W-:Y:S01]  /*05b0*/  DFMA R20, R22, R10, R20 ;  /* 0x0000000a1614722b */ /* 0x000fe20000000014 */
[----:B------:R-:W-:Y:S10]  /*05c0*/  BRA.U UP1, `(.L_x_2) ;  /* 0xfffffffd01987547 */ /* 0x000ff4000b83ffff */
.L_x_1:
[----:B------:R-:W-:Y:S05]  /*05d0*/  BRA.U !UP0, `(.L_x_3) ;  /* 0x0000000108bc7547 */ /* 0x000fea000b800000 */
[----:B------:R-:W-:Y:S02]  /*05e0*/  UIADD3 UR7, UPT, UPT, UR8, -0x1, URZ ;  /* 0xffffffff08077890 */ /* 0x000fe4000fffe0ff */
[----:B------:R-:W-:Y:S02]  /*05f0*/  ULOP3.LUT UP1, UR9, UR12, 0x3, URZ, 0xc0, !UPT ;  /* 0x000000030c097892 */ /* 0x000fe4000f82c0ff */
[----:B------:R-:W-:-:S09]  /*0600*/  UISETP.GE.U32.AND UP0, UPT, UR7, 0x3, UPT ;  /* 0x000000030700788c */ /* 0x000fd2000bf06070 */
[----:B------:R-:W-:Y:S05]  /*0610*/  BRA.U !UP0, `(.L_x_4) ;  /* 0x0000000108487547 */ /* 0x000fea000b800000 */
[----:B------:R-:W-:Y:S02]  /*0620*/  UIADD3 UR7, UPT, UPT, UR6, -UR5, URZ ;  /* 0x8000000506077290 */ /* 0x000fe4000fffe0ff */
[----:B------:R-:W-:-:S04]  /*0630*/  UIADD3 UR6, UPT, UPT, UR6, 0x4, URZ ;  /* 0x0000000406067890 */ /* 0x000fc8000fffe0ff */
[----:B------:R-:W-:Y:S01]  /*0640*/  MOV R25, UR7 ;  /* 0x0000000700197c02 */ /* 0x000fe20008000f00 */
[----:B------:R-:W-:-:S03]  /*0650*/  IMAD.U32 R9, RZ, RZ, UR7 ;  /* 0x00000007ff097e24 */ /* 0x000fc6000f8e00ff */
[----:B------:R-:W-:Y:S01]  /*0660*/  LEA R25, R25, R4, 0x8 ;  /* 0x0000000419197211 */ /* 0x000fe200078e40ff */
[----:B------:R-:W-:-:S04]  /*0670*/  IMAD R24, R9, 0x8, R6 ;  /* 0x0000000809187824 */ /* 0x000fc800078e0206 */
[----:B0-----:R-:W-:Y:S04]  /*0680*/  LDS.64 R16, [R25] ;  /* 0x0000000019107984 */ /* 0x001fe80000000a00 */
[----:B------:R-:W0:Y:S04]  /*0690*/  LDS.64 R22, [R24] ;  /* 0x0000000018167984 */ /* 0x000e280000000a00 */
[----:B------:R-:W-:Y:S04]  /*06a0*/  LDS.64 R10, [R25+0x100] ;  /* 0x00010000190a7984 */ /* 0x000fe80000000a00 */
[----:B------:R-:W1:Y:S01]  /*06b0*/  LDS.64 R8, [R24+0x8] ;  /* 0x0000080018087984 */ /* 0x000e620000000a00 */
[----:B0-----:R-:W-:-:S03]  /*06c0*/  DFMA R22, R16, R22, R20 ;  /* 0x000000161016722b */ /* 0x001fc60000000014 */
[----:B------:R-:W-:Y:S04]  /*06d0*/  LDS.64 R20, [R25+0x200] ;  /* 0x0002000019147984 */ /* 0x000fe80000000a00 */
[----:B------:R-:W0:Y:S01]  /*06e0*/  LDS.64 R16, [R24+0x10] ;  /* 0x0000100018107984 */ /* 0x000e220000000a00 */
[----:B-1----:R-:W-:-:S03]  /*06f0*/  DFMA R8, R10, R8, R22 ;  /* 0x000000080a08722b */ /* 0x002fc60000000016 */
[----:B------:R-:W-:Y:S04]  /*0700*/  LDS.64 R10, [R25+0x300] ;  /* 0x00030000190a7984 */ /* 0x000fe80000000a00 */
[----:B------:R-:W1:Y:S01]  /*0710*/  LDS.64 R22, [R24+0x18] ;  /* 0x0000180018167984 */ /* 0x000e620000000a00 */
[----:B0-----:R-:W-:-:S08]  /*0720*/  DFMA R20, R20, R16, R8 ;  /* 0x000000101414722b */ /* 0x001fd00000000008 */
[----:B-1----:R-:W-:-:S11]  /*0730*/  DFMA R20, R10, R22, R20 ;  /* 0x000000160a14722b */ /* 0x002fd60000000014 */
.L_x_4:
[----:B------:R-:W-:Y:S05]  /*0740*/  BRA.U !UP1, `(.L_x_3) ;  /* 0x0000000109607547 */ /* 0x000fea000b800000 */
[----:B------:R-:W-:Y:S02]  /*0750*/  UISETP.NE.AND UP0, UPT, UR9, 0x1, UPT ;  /* 0x000000010900788c */ /* 0x000fe4000bf05270 */
[----:B------:R-:W-:-:S06]  /*0760*/  ULOP3.LUT UP1, URZ, UR12, 0x1, URZ, 0xc0, !UPT ;  /* 0x000000010cff7892 */ /* 0x000fcc000f82c0ff */
[----:B------:R-:W-:Y:S01]  /*0770*/  PLOP3.LUT P0, PT, PT, PT, UP1, 0x80, 0x8 ;  /* 0x000000000008781c */ /* 0x000fe20003f0f018 */
[----:B------:R-:W-:-:S12]  /*0780*/  BRA.U !UP0, `(.L_x_5) ;  /* 0x0000000108307547 */ /* 0x000fd8000b800000 */
        /* <DEDUP_REMOVED lines=10> */
[----:B0-----:R-:W-:-:S08]  /*0830*/  DFMA R16, R22, R16, R20 ;  /* 0x000000101610722b */ /* 0x001fd00000000014 */
[----:B-1----:R-:W-:-:S11]  /*0840*/  DFMA R20, R10, R8, R16 ;  /* 0x000000080a14722b */ /* 0x002fd60000000010 */
.L_x_5:
[----:B------:R-:W-:-:S06]  /*0850*/  @UP1 UIADD3 UR6, UPT, UPT, UR6, -UR5, URZ ;  /* 0x8000000506061290 */ /* 0x000fcc000fffe0ff */
[----:B------:R-:W-:Y:S01]  /*0860*/  MOV R9, UR6 ;  /* 0x0000000600097c02 */ /* 0x000fe20008000f00 */
[----:B------:R-:W-:-:S03]  /*0870*/  IMAD.U32 R11, RZ, RZ, UR6 ;  /* 0x00000006ff0b7e24 */ /* 0x000fc6000f8e00ff */
[----:B------:R-:W-:Y:S01]  /*0880*/  @P0 LEA R10, R9, R4, 0x8 ;  /* 0x00000004090a0211 */ /* 0x000fe200078e40ff */
[----:B------:R-:W-:-:S05]  /*0890*/  @P0 IMAD R8, R11, 0x8, R6 ;  /* 0x000000080b080824 */ /* 0x000fca00078e0206 */
[----:B------:R-:W-:Y:S04]  /*08a0*/  @P0 LDS.64 R10, [R10] ;  /* 0x000000000a0a0984 */ /* 0x000fe80000000a00 */
[----:B------:R-:W1:Y:S02]  /*08b0*/  @P0 LDS.64 R8, [R8] ;  /* 0x0000000008080984 */ /* 0x000e640000000a00 */
[----:B-1----:R-:W-:-:S11]  /*08c0*/  @P0 DFMA R20, R10, R8, R20 ;  /* 0x000000080a14022b */ /* 0x002fd60000000014 */
.L_x_3:
[----:B------:R-:W1:Y:S01]  /*08d0*/  LDCU UR6, c[0x0][0x3a0] ;  /* 0x00007400ff0677ac */ /* 0x000e620008000800 */
[----:B------:R-:W-:Y:S02]  /*08e0*/  MOV R9, UR13 ;  /* 0x0000000d00097c02 */ /* 0x000fe40008000f00 */
[----:B------:R-:W-:Y:S01]  /*08f0*/  IADD3 R3, PT, PT, R3, 0x20, RZ ;  /* 0x0000002003037810 */ /* 0x000fe20007ffe0ff */
[----:B------:R-:W-:Y:S02]  /*0900*/  UIADD3 UR5, UPT, UPT, UR5, 0x20, URZ ;  /* 0x0000002005057890 */ /* 0x000fe4000fffe0ff */
[----:B------:R-:W-:Y:S01]  /*0910*/  IMAD R12, R9, UR12, R12 ;  /* 0x0000000c090c7c24 */ /* 0x000fe2000f8e020c */
[----:B------:R-:W-:Y:S02]  /*0920*/  UIADD3 UR4, UPT, UPT, UR4, 0x1, URZ ;  /* 0x0000000104047890 */ /* 0x000fe4000fffe0ff */
[----:B-1----:R-:W-:Y:S01]  /*0930*/  UISETP.GE.AND UP0, UPT, UR5, UR6, UPT ;  /* 0x000000060500728c */ /* 0x002fe2000bf06270 */
[----:B------:R-:W-:Y:S08]  /*0940*/  BAR.SYNC.DEFER_BLOCKING 0x0 ;  /* 0x0000000000007b1d */ /* 0x000ff00000010000 */
[----:B------:R-:W-:Y:S05]  /*0950*/  BRA.U !UP0, `(.L_x_6) ;  /* 0xfffffff908487547 */ /* 0x000fea000b83ffff */
.L_x_0:
[----:B------:R-:W1:Y:S02]  /*0960*/  LDCU.64 UR4, c[0x0][0x398] ;  /* 0x00007300ff0477ac */ /* 0x000e640008000a00 */
[----:B-1----:R-:W-:-:S06]  /*0970*/  UIMAD UR4, UR5, UR4, URZ ;  /* 0x00000004050472a4 */ /* 0x002fcc000f8e02ff */
[----:B------:R-:W-:-:S04]  /*0980*/  ISETP.GE.AND P0, PT, R0, UR4, PT ;  /* 0x0000000400007c0c */ /* 0x000fc8000bf06270 */
[----:B------:R-:W-:-:S13]  /*0990*/  ISETP.GE.U32.OR P0, PT, R18, UR5, P0 ;  /* 0x0000000512007c0c */ /* 0x000fda0008706470 */
[----:B------:R-:W-:Y:S05]  /*09a0*/  @P0 EXIT ;  /* 0x000000000000094d */ /* 0x000fea0003800000 */
[----:B------:R-:W1:Y:S02]  /*09b0*/  LDC.64 R2, c[0x0][0x390] ;  /* 0x0000e400ff027b82 */ /* 0x000e640000000a00 */
[----:B-1----:R-:W-:-:S05]  /*09c0*/  IMAD.WIDE R2, R0, 0x8, R2 ;  /* 0x0000000800027825 */ /* 0x002fca00078e0202 */
[----:B------:R-:W-:Y:S01]  /*09d0*/  STG.E.64 desc[UR10][R2.64], R20 ;  /* 0x0000001402007986 */ /* 0x000fe2000c101b0a */
[----:B------:R-:W-:Y:S05]  /*09e0*/  EXIT ;  /* 0x000000000000794d */ /* 0x000fea0003800000 */
.L_x_7:
[----:B------:R-:W-:-:S00]  /*09f0*/  BRA `(.L_x_7) ;  /* 0xfffffffc00fc7947 */ /* 0x000fc0000383ffff */
[----:B------:R-:W-:-:S00]  /*0a00*/  NOP ;  /* 0x0000000000007918 */ /* 0x000fc00000000000 */
[----:B------:R-:W-:-:S00]  /*0a10*/  NOP ;  /* 0x0000000000007918 */ /* 0x000fc00000000000 */
[----:B------:R-:W-:-:S00]  /*0a20*/  NOP ;  /* 0x0000000000007918 */ /* 0x000fc00000000000 */
[----:B------:R-:W-:-:S00]  /*0a30*/  NOP ;  /* 0x0000000000007918 */ /* 0x000fc00000000000 */
[----:B------:R-:W-:-:S00]  /*0a40*/  NOP ;  /* 0x0000000000007918 */ /* 0x000fc00000000000 */
[----:B------:R-:W-:-:S00]  /*0a50*/  NOP ;  /* 0x0000000000007918 */ /* 0x000fc00000000000 */
[----:B------:R-:W-:-:S00]  /*0a60*/  NOP ;  /* 0x0000000000007918 */ /* 0x000fc00000000000 */
[----:B------:R-:W-:-:S00]  /*0a70*/  NOP ;  /* 0x0000000000007918 */ /* 0x000fc00000000000 */
.L_x_8:


//--------------------- .nv.shared._Z4atbtPKdS0_Pdiii --------------------------
	.section	.nv.shared._Z4atbtPKdS0_Pdiii,"aw",@nobits
	.sectionflags	@""
	.align	8
.nv.shared._Z4atbtPKdS0_Pdiii:
	.zero		17408


//--------------------- .nv.shared.reserved.0     --------------------------
	.section	.nv.shared.reserved.0,"aw",@nobits
	.weak		__nv_reservedSMEM_offset_0_alias
	.size		__nv_reservedSMEM_offset_0_alias, 0, 64
	.other		__nv_reservedSMEM_offset_0_alias,@"STO_CUDA_RESERVED_SHARED STV_DEFAULT"
__nv_reservedSMEM_offset_0_alias:
	.zero		0
	.zero		64


//--------------------- .nv.constant0._Z4atbtPKdS0_Pdiii --------------------------
	.section	.nv.constant0._Z4atbtPKdS0_Pdiii,"a",@progbits
	.sectionflags	@""
	.align	4
.nv.constant0._Z4atbtPKdS0_Pdiii:
	.zero		932


//--------------------- SYMBOLS --------------------------

	.type		.nv.reservedSmem.offset0,@object
	.size		.nv.reservedSmem.offset0,0x4
	.type		.nv.reservedSmem.cap,@object
	.size		.nv.reservedSmem.cap,0x4
